//
// Generated by NVIDIA NVVM Compiler
//
// Compiler Build ID: CL-36424714
// Cuda compilation tools, release 13.0, V13.0.88
// Based on NVVM 20.0.0
//

.version 9.0
.target sm_100
.address_size 64

	// .globl	_Z3addiPdS_S_

.visible .entry _Z3addiPdS_S_(
	.param .u32 _Z3addiPdS_S__param_0,
	.param .u64 .ptr .align 1 _Z3addiPdS_S__param_1,
	.param .u64 .ptr .align 1 _Z3addiPdS_S__param_2,
	.param .u64 .ptr .align 1 _Z3addiPdS_S__param_3
)
{
	.reg .pred 	%p<10>;
	.reg .b32 	%r<23>;
	.reg .b64 	%rd<40>;
	.reg .b64 	%fd<88>;

	ld.param.u32 	%r16, [_Z3addiPdS_S__param_0];
	ld.param.u64 	%rd22, [_Z3addiPdS_S__param_1];
	ld.param.u64 	%rd23, [_Z3addiPdS_S__param_2];
	ld.param.u64 	%rd24, [_Z3addiPdS_S__param_3];
	cvta.to.global.u64 	%rd1, %rd24;
	cvta.to.global.u64 	%rd2, %rd23;
	cvta.to.global.u64 	%rd3, %rd22;
	setp.lt.s32 	%p1, %r16, 1;
	@%p1 bra 	$L__BB0_13;
	and.b32  	%r1, %r16, 15;
	setp.lt.u32 	%p2, %r16, 16;
	mov.b32 	%r20, 0;
	@%p2 bra 	$L__BB0_4;
	and.b32  	%r20, %r16, 2147483632;
	neg.s32 	%r18, %r20;
	add.s64 	%rd36, %rd3, 64;
	add.s64 	%rd35, %rd2, 64;
	add.s64 	%rd34, %rd1, 64;
$L__BB0_3:
	.pragma "nounroll";
	ld.global.f64 	%fd1, [%rd36+-64];
	ld.global.f64 	%fd2, [%rd35+-64];
	add.f64 	%fd3, %fd1, %fd2;
	st.global.f64 	[%rd34+-64], %fd3;
	ld.global.f64 	%fd4, [%rd36+-56];
	ld.global.f64 	%fd5, [%rd35+-56];
	add.f64 	%fd6, %fd4, %fd5;
	st.global.f64 	[%rd34+-56], %fd6;
	ld.global.f64 	%fd7, [%rd36+-48];
	ld.global.f64 	%fd8, [%rd35+-48];
	add.f64 	%fd9, %fd7, %fd8;
	st.global.f64 	[%rd34+-48], %fd9;
	ld.global.f64 	%fd10, [%rd36+-40];
	ld.global.f64 	%fd11, [%rd35+-40];
	add.f64 	%fd12, %fd10, %fd11;
	st.global.f64 	[%rd34+-40], %fd12;
	ld.global.f64 	%fd13, [%rd36+-32];
	ld.global.f64 	%fd14, [%rd35+-32];
	add.f64 	%fd15, %fd13, %fd14;
	st.global.f64 	[%rd34+-32], %fd15;
	ld.global.f64 	%fd16, [%rd36+-24];
	ld.global.f64 	%fd17, [%rd35+-24];
	add.f64 	%fd18, %fd16, %fd17;
	st.global.f64 	[%rd34+-24], %fd18;
	ld.global.f64 	%fd19, [%rd36+-16];
	ld.global.f64 	%fd20, [%rd35+-16];
	add.f64 	%fd21, %fd19, %fd20;
	st.global.f64 	[%rd34+-16], %fd21;
	ld.global.f64 	%fd22, [%rd36+-8];
	ld.global.f64 	%fd23, [%rd35+-8];
	add.f64 	%fd24, %fd22, %fd23;
	st.global.f64 	[%rd34+-8], %fd24;
	ld.global.f64 	%fd25, [%rd36];
	ld.global.f64 	%fd26, [%rd35];
	add.f64 	%fd27, %fd25, %fd26;
	st.global.f64 	[%rd34], %fd27;
	ld.global.f64 	%fd28, [%rd36+8];
	ld.global.f64 	%fd29, [%rd35+8];
	add.f64 	%fd30, %fd28, %fd29;
	st.global.f64 	[%rd34+8], %fd30;
	ld.global.f64 	%fd31, [%rd36+16];
	ld.global.f64 	%fd32, [%rd35+16];
	add.f64 	%fd33, %fd31, %fd32;
	st.global.f64 	[%rd34+16], %fd33;
	ld.global.f64 	%fd34, [%rd36+24];
	ld.global.f64 	%fd35, [%rd35+24];
	add.f64 	%fd36, %fd34, %fd35;
	st.global.f64 	[%rd34+24], %fd36;
	ld.global.f64 	%fd37, [%rd36+32];
	ld.global.f64 	%fd38, [%rd35+32];
	add.f64 	%fd39, %fd37, %fd38;
	st.global.f64 	[%rd34+32], %fd39;
	ld.global.f64 	%fd40, [%rd36+40];
	ld.global.f64 	%fd41, [%rd35+40];
	add.f64 	%fd42, %fd40, %fd41;
	st.global.f64 	[%rd34+40], %fd42;
	ld.global.f64 	%fd43, [%rd36+48];
	ld.global.f64 	%fd44, [%rd35+48];
	add.f64 	%fd45, %fd43, %fd44;
	st.global.f64 	[%rd34+48], %fd45;
	ld.global.f64 	%fd46, [%rd36+56];
	ld.global.f64 	%fd47, [%rd35+56];
	add.f64 	%fd48, %fd46, %fd47;
	st.global.f64 	[%rd34+56], %fd48;
	add.s32 	%r18, %r18, 16;
	add.s64 	%rd36, %rd36, 128;
	add.s64 	%rd35, %rd35, 128;
	add.s64 	%rd34, %rd34, 128;
	setp.ne.s32 	%p3, %r18, 0;
	@%p3 bra 	$L__BB0_3;
$L__BB0_4:
	setp.eq.s32 	%p4, %r1, 0;
	@%p4 bra 	$L__BB0_13;
	and.b32  	%r7, %r16, 7;
	setp.lt.u32 	%p5, %r1, 8;
	@%p5 bra 	$L__BB0_7;
	mul.wide.u32 	%rd25, %r20, 8;
	add.s64 	%rd26, %rd3, %rd25;
	ld.global.f64 	%fd49, [%rd26];
	add.s64 	%rd27, %rd2, %rd25;
	ld.global.f64 	%fd50, [%rd27];
	add.f64 	%fd51, %fd49, %fd50;
	add.s64 	%rd28, %rd1, %rd25;
	st.global.f64 	[%rd28], %fd51;
	ld.global.f64 	%fd52, [%rd26+8];
	ld.global.f64 	%fd53, [%rd27+8];
	add.f64 	%fd54, %fd52, %fd53;
	st.global.f64 	[%rd28+8], %fd54;
	ld.global.f64 	%fd55, [%rd26+16];
	ld.global.f64 	%fd56, [%rd27+16];
	add.f64 	%fd57, %fd55, %fd56;
	st.global.f64 	[%rd28+16], %fd57;
	ld.global.f64 	%fd58, [%rd26+24];
	ld.global.f64 	%fd59, [%rd27+24];
	add.f64 	%fd60, %fd58, %fd59;
	st.global.f64 	[%rd28+24], %fd60;
	ld.global.f64 	%fd61, [%rd26+32];
	ld.global.f64 	%fd62, [%rd27+32];
	add.f64 	%fd63, %fd61, %fd62;
	st.global.f64 	[%rd28+32], %fd63;
	ld.global.f64 	%fd64, [%rd26+40];
	ld.global.f64 	%fd65, [%rd27+40];
	add.f64 	%fd66, %fd64, %fd65;
	st.global.f64 	[%rd28+40], %fd66;
	ld.global.f64 	%fd67, [%rd26+48];
	ld.global.f64 	%fd68, [%rd27+48];
	add.f64 	%fd69, %fd67, %fd68;
	st.global.f64 	[%rd28+48], %fd69;
	ld.global.f64 	%fd70, [%rd26+56];
	ld.global.f64 	%fd71, [%rd27+56];
	add.f64 	%fd72, %fd70, %fd71;
	st.global.f64 	[%rd28+56], %fd72;
	add.s32 	%r20, %r20, 8;
$L__BB0_7:
	setp.eq.s32 	%p6, %r7, 0;
	@%p6 bra 	$L__BB0_13;
	and.b32  	%r10, %r16, 3;
	setp.lt.u32 	%p7, %r7, 4;
	@%p7 bra 	$L__BB0_10;
	mul.wide.u32 	%rd29, %r20, 8;
	add.s64 	%rd30, %rd3, %rd29;
	ld.global.f64 	%fd73, [%rd30];
	add.s64 	%rd31, %rd2, %rd29;
	ld.global.f64 	%fd74, [%rd31];
	add.f64 	%fd75, %fd73, %fd74;
	add.s64 	%rd32, %rd1, %rd29;
	st.global.f64 	[%rd32], %fd75;
	ld.global.f64 	%fd76, [%rd30+8];
	ld.global.f64 	%fd77, [%rd31+8];
	add.f64 	%fd78, %fd76, %fd77;
	st.global.f64 	[%rd32+8], %fd78;
	ld.global.f64 	%fd79, [%rd30+16];
	ld.global.f64 	%fd80, [%rd31+16];
	add.f64 	%fd81, %fd79, %fd80;
	st.global.f64 	[%rd32+16], %fd81;
	ld.global.f64 	%fd82, [%rd30+24];
	ld.global.f64 	%fd83, [%rd31+24];
	add.f64 	%fd84, %fd82, %fd83;
	st.global.f64 	[%rd32+24], %fd84;
	add.s32 	%r20, %r20, 4;
$L__BB0_10:
	setp.eq.s32 	%p8, %r10, 0;
	@%p8 bra 	$L__BB0_13;
	mul.wide.u32 	%rd33, %r20, 8;
	add.s64 	%rd39, %rd1, %rd33;
	add.s64 	%rd38, %rd2, %rd33;
	add.s64 	%rd37, %rd3, %rd33;
	neg.s32 	%r22, %r10;
$L__BB0_12:
	.pragma "nounroll";
	ld.global.f64 	%fd85, [%rd37];
	ld.global.f64 	%fd86, [%rd38];
	add.f64 	%fd87, %fd85, %fd86;
	st.global.f64 	[%rd39], %fd87;
	add.s64 	%rd39, %rd39, 8;
	add.s64 	%rd38, %rd38, 8;
	add.s64 	%rd37, %rd37, 8;
	add.s32 	%r22, %r22, 1;
	setp.ne.s32 	%p9, %r22, 0;
	@%p9 bra 	$L__BB0_12;
$L__BB0_13:
	ret;

}


// ===== COMPILED SASS (sm_100) =====

	.target	sm_100

	.elftype	@"ET_EXEC"


//--------------------- .note.nv.tkinfo           --------------------------
	.section	.note.nv.tkinfo,"",@"SHT_NOTE"
	.sectionflags	@"SHF_NOTE_NV_TKINFO"
	.tkinfo
        /*0018*/ 	.word	0x00000002
        /*0030*/ 	.string	""
        /*0030*/ 	.string	"ptxas"
        /*0030*/ 	.string	"Cuda compilation tools, release 13.0, V13.0.88"
        /*0030*/ 	.string	"Build cuda_13.0.r13.0/compiler.36424714_0"
        /*0030*/ 	.string	"-arch sm_100 -m 64 "



//--------------------- .note.nv.cuinfo           --------------------------
	.section	.note.nv.cuinfo,"",@"SHT_NOTE"
	.sectionflags	@"SHF_NOTE_NV_CUINFO"
        /*0018*/ 	.short	0x0002
        /*001a*/ 	.short	0x0064
        /*001c*/ 	.short	0x0082
	.zero		2


//--------------------- .nv.info                  --------------------------
	.section	.nv.info,"",@"SHT_CUDA_INFO"
	.align	4


	//----- nvinfo : EIATTR_REGCOUNT
	.align		4
        /*0000*/ 	.byte	0x04, 0x2f
        /*0002*/ 	.short	(.L_1 - .L_0)
	.align		4
.L_0:
        /*0004*/ 	.word	index@(_Z3addiPdS_S_)
        /*0008*/ 	.word	0x00000018


	//----- nvinfo : EIATTR_FRAME_SIZE
	.align		4
.L_1:
        /*000c*/ 	.byte	0x04, 0x11
        /*000e*/ 	.short	(.L_3 - .L_2)
	.align		4
.L_2:
        /*0010*/ 	.word	index@(_Z3addiPdS_S_)
        /*0014*/ 	.word	0x00000000


	//----- nvinfo : EIATTR_MIN_STACK_SIZE
	.align		4
.L_3:
        /*0018*/ 	.byte	0x04, 0x12
        /*001a*/ 	.short	(.L_5 - .L_4)
	.align		4
.L_4:
        /*001c*/ 	.word	index@(_Z3addiPdS_S_)
        /*0020*/ 	.word	0x00000000
.L_5:


//--------------------- .nv.compat                --------------------------
	.section	.nv.compat,"",@"SHT_CUDA_COMPAT_INFO"
	.align	4
        /*0000*/ 	.byte	0x02, 0x09, 0x00, 0x00, 0x02, 0x02, 0x01, 0x00, 0x02, 0x05, 0x05, 0x00, 0x03, 0x07, 0x01, 0x01
        /*0010*/ 	.byte	0x02, 0x03, 0x00, 0x00, 0x02, 0x06, 0x01, 0x00, 0x04, 0x0b, 0x08, 0x00, 0x01, 0x00, 0x00, 0x00
        /*0020*/ 	.byte	0x00, 0x00, 0x00, 0x00


//--------------------- .nv.info._Z3addiPdS_S_    --------------------------
	.section	.nv.info._Z3addiPdS_S_,"",@"SHT_CUDA_INFO"
	.sectionflags	@""
	.align	4


	//----- nvinfo : EIATTR_CUDA_API_VERSION
	.align		4
        /*0000*/ 	.byte	0x04, 0x37
        /*0002*/ 	.short	(.L_7 - .L_6)
.L_6:
        /*0004*/ 	.word	0x00000082


	//----- nvinfo : EIATTR_KPARAM_INFO
	.align		4
.L_7:
        /*0008*/ 	.byte	0x04, 0x17
        /*000a*/ 	.short	(.L_9 - .L_8)
.L_8:
        /*000c*/ 	.word	0x00000000
        /*0010*/ 	.short	0x0003
        /*0012*/ 	.short	0x0018
        /*0014*/ 	.byte	0x00, 0xf5, 0x21, 0x00


	//----- nvinfo : EIATTR_KPARAM_INFO
	.align		4
.L_9:
        /*0018*/ 	.byte	0x04, 0x17
        /*001a*/ 	.short	(.L_11 - .L_10)
.L_10:
        /*001c*/ 	.word	0x00000000
        /*0020*/ 	.short	0x0002
        /*0022*/ 	.short	0x0010
        /*0024*/ 	.byte	0x00, 0xf5, 0x21, 0x00


	//----- nvinfo : EIATTR_KPARAM_INFO
	.align		4
.L_11:
        /*0028*/ 	.byte	0x04, 0x17
        /*002a*/ 	.short	(.L_13 - .L_12)
.L_12:
        /*002c*/ 	.word	0x00000000
        /*0030*/ 	.short	0x0001
        /*0032*/ 	.short	0x0008
        /*0034*/ 	.byte	0x00, 0xf5, 0x21, 0x00


	//----- nvinfo : EIATTR_KPARAM_INFO
	.align		4
.L_13:
        /*0038*/ 	.byte	0x04, 0x17
        /*003a*/ 	.short	(.L_15 - .L_14)
.L_14:
        /*003c*/ 	.word	0x00000000
        /*0040*/ 	.short	0x0000
        /*0042*/ 	.short	0x0000
        /*0044*/ 	.byte	0x00, 0xf0, 0x11, 0x00


	//----- nvinfo : EIATTR_SPARSE_MMA_MASK
	.align		4
.L_15:
        /*0048*/ 	.byte	0x03, 0x50
        /*004a*/ 	.short	0x0000


	//----- nvinfo : EIATTR_MAXREG_COUNT
	.align		4
        /*004c*/ 	.byte	0x03, 0x1b
        /*004e*/ 	.short	0x00ff


	//----- nvinfo : EIATTR_MERCURY_ISA_VERSION
	.align		4
        /*0050*/ 	.byte	0x03, 0x5f
        /*0052*/ 	.short	0x0101


	//----- nvinfo : EIATTR_VRC_CTA_INIT_COUNT
	.align		4
        /*0054*/ 	.byte	0x02, 0x4a
	.zero		1
	.zero		1


	//----- nvinfo : EIATTR_EXIT_INSTR_OFFSETS
	.align		4
        /*0058*/ 	.byte	0x04, 0x1c
        /*005a*/ 	.short	(.L_17 - .L_16)


	//   ....[0]....
.L_16:
        /*005c*/ 	.word	0x00000030


	//   ....[1]....
        /*0060*/ 	.word	0x00000690


	//   ....[2]....
        /*0064*/ 	.word	0x00000950


	//   ....[3]....
        /*0068*/ 	.word	0x00000b10


	//   ....[4]....
        /*006c*/ 	.word	0x00000d00


	//----- nvinfo : EIATTR_CBANK_PARAM_SIZE
	.align		4
.L_17:
        /*0070*/ 	.byte	0x03, 0x19
        /*0072*/ 	.short	0x0020


	//----- nvinfo : EIATTR_PARAM_CBANK
	.align		4
        /*0074*/ 	.byte	0x04, 0x0a
        /*0076*/ 	.short	(.L_19 - .L_18)
	.align		4
.L_18:
        /*0078*/ 	.word	index@(.nv.constant0._Z3addiPdS_S_)
        /*007c*/ 	.short	0x0380
        /*007e*/ 	.short	0x0020


	//----- nvinfo : EIATTR_SW_WAR
	.align		4
.L_19:
        /*0080*/ 	.byte	0x04, 0x36
        /*0082*/ 	.short	(.L_21 - .L_20)
.L_20:
        /*0084*/ 	.word	0x00000008
.L_21:


//--------------------- .nv.callgraph             --------------------------
	.section	.nv.callgraph,"",@"SHT_CUDA_CALLGRAPH"
	.align	4
	.sectionentsize	8
	.align		4
        /*0000*/ 	.word	0x00000000
	.align		4
        /*0004*/ 	.word	0xffffffff
	.align		4
        /*0008*/ 	.word	0x00000000
	.align		4
        /*000c*/ 	.word	0xfffffffe
	.align		4
        /*0010*/ 	.word	0x00000000
	.align		4
        /*0014*/ 	.word	0xfffffffd
	.align		4
        /*0018*/ 	.word	0x00000000
	.align		4
        /*001c*/ 	.word	0xfffffffc


//--------------------- .text._Z3addiPdS_S_       --------------------------
	.section	.text._Z3addiPdS_S_,"ax",@progbits
	.align	128
        .global         _Z3addiPdS_S_
        .type           _Z3addiPdS_S_,@function
        .size           _Z3addiPdS_S_,(.L_x_6 - _Z3addiPdS_S_)
        .other          _Z3addiPdS_S_,@"STO_CUDA_ENTRY STV_DEFAULT"
_Z3addiPdS_S_:
.text._Z3addiPdS_S_:
[----:B------:R-:W-:Y:S08]  /*0000*/  LDC R1, c[0x0][0x37c] ;  /* 0x0000df00ff017b82 */ /* 0x000ff00000000800 */
[----:B------:R-:W0:Y:S02]  /*0010*/  LDC R2, c[0x0][0x380] ;  /* 0x0000e000ff027b82 */ /* 0x000e240000000800 */
[----:B0-----:R-:W-:-:S13]  /*0020*/  ISETP.GE.AND P0, PT, R2, 0x1, PT ;  /* 0x000000010200780c */ /* 0x001fda0003f06270 */
[----:B------:R-:W-:Y:S05]  /*0030*/  @!P0 EXIT ;  /* 0x000000000000894d */ /* 0x000fea0003800000 */
[C---:B------:R-:W-:Y:S01]  /*0040*/  ISETP.GE.U32.AND P1, PT, R2.reuse, 0x10, PT ;  /* 0x000000100200780c */ /* 0x040fe20003f26070 */
[----:B------:R-:W0:Y:S01]  /*0050*/  LDCU.64 UR10, c[0x0][0x358] ;  /* 0x00006b00ff0a77ac */ /* 0x000e220008000a00 */
[----:B------:R-:W-:Y:S01]  /*0060*/  LOP3.LUT R18, R2, 0xf, RZ, 0xc0, !PT ;  /* 0x0000000f02127812 */ /* 0x000fe200078ec0ff */
[----:B------:R-:W-:-:S03]  /*0070*/  IMAD.MOV.U32 R0, RZ, RZ, RZ ;  /* 0x000000ffff007224 */ /* 0x000fc600078e00ff */
[----:B------:R-:W-:-:S07]  /*0080*/  ISETP.NE.AND P0, PT, R18, RZ, PT ;  /* 0x000000ff1200720c */ /* 0x000fce0003f05270 */
[----:B------:R-:W-:Y:S06]  /*0090*/  @!P1 BRA `(.L_x_0) ;  /* 0x00000004007c9947 */ /* 0x000fec0003800000 */
[----:B------:R-:W1:Y:S01]  /*00a0*/  LDCU.64 UR8, c[0x0][0x388] ;  /* 0x00007100ff0877ac */ /* 0x000e620008000a00 */
[----:B------:R-:W-:Y:S01]  /*00b0*/  LOP3.LUT R0, R2, 0x7ffffff0, RZ, 0xc0, !PT ;  /* 0x7ffffff002007812 */ /* 0x000fe200078ec0ff */
[----:B------:R-:W2:Y:S04]  /*00c0*/  LDCU.128 UR12, c[0x0][0x390] ;  /* 0x00007200ff0c77ac */ /* 0x000ea80008000c00 */
[----:B------:R-:W-:Y:S01]  /*00d0*/  IMAD.MOV R3, RZ, RZ, -R0 ;  /* 0x000000ffff037224 */ /* 0x000fe200078e0a00 */
[----:B-1----:R-:W-:Y:S02]  /*00e0*/  UIADD3 UR8, UP0, UPT, UR8, 0x40, URZ ;  /* 0x0000004008087890 */ /* 0x002fe4000ff1e0ff */
[----:B--2---:R-:W-:Y:S02]  /*00f0*/  UIADD3 UR6, UP1, UPT, UR12, 0x40, URZ ;  /* 0x000000400c067890 */ /* 0x004fe4000ff3e0ff */
[----:B------:R-:W-:-:S02]  /*0100*/  UIADD3 UR4, UP2, UPT, UR14, 0x40, URZ ;  /* 0x000000400e047890 */ /* 0x000fc4000ff5e0ff */
[----:B------:R-:W-:Y:S01]  /*0110*/  MOV R19, UR8 ;  /* 0x0000000800137c02 */ /* 0x000fe20008000f00 */
[----:B------:R-:W-:Y:S02]  /*0120*/  UIADD3.X UR9, UPT, UPT, URZ, UR9, URZ, UP0, !UPT ;  /* 0x00000009ff097290 */ /* 0x000fe400087fe4ff */
[----:B------:R-:W-:Y:S01]  /*0130*/  UIADD3.X UR7, UPT, UPT, URZ, UR13, URZ, UP1, !UPT ;  /* 0x0000000dff077290 */ /* 0x000fe20008ffe4ff */
[----:B------:R-:W-:Y:S01]  /*0140*/  IMAD.U32 R10, RZ, RZ, UR6 ;  /* 0x00000006ff0a7e24 */ /* 0x000fe2000f8e00ff */
[----:B------:R-:W-:Y:S01]  /*0150*/  UIADD3.X UR5, UPT, UPT, URZ, UR15, URZ, UP2, !UPT ;  /* 0x0000000fff057290 */ /* 0x000fe200097fe4ff */
[----:B------:R-:W-:Y:S01]  /*0160*/  IMAD.U32 R12, RZ, RZ, UR4 ;  /* 0x00000004ff0c7e24 */ /* 0x000fe2000f8e00ff */
[----:B------:R-:W-:Y:S02]  /*0170*/  MOV R20, UR9 ;  /* 0x0000000900147c02 */ /* 0x000fe40008000f00 */
[----:B------:R-:W-:Y:S02]  /*0180*/  IMAD.U32 R11, RZ, RZ, UR7 ;  /* 0x00000007ff0b7e24 */ /* 0x000fe4000f8e00ff */
[----:B------:R-:W-:-:S07]  /*0190*/  IMAD.U32 R13, RZ, RZ, UR5 ;  /* 0x00000005ff0d7e24 */ /* 0x000fce000f8e00ff */
.L_x_1:
[----:B------:R-:W-:Y:S01]  /*01a0*/  MOV R4, R19 ;  /* 0x0000001300047202 */ /* 0x000fe20000000f00 */
[----:B------:R-:W-:Y:S01]  /*01b0*/  IMAD.MOV.U32 R5, RZ, RZ, R20 ;  /* 0x000000ffff057224 */ /* 0x000fe200078e0014 */
[----:B------:R-:W-:Y:S01]  /*01c0*/  MOV R7, R11 ;  /* 0x0000000b00077202 */ /* 0x000fe20000000f00 */
[----:B------:R-:W-:-:S03]  /*01d0*/  IMAD.MOV.U32 R6, RZ, RZ, R10 ;  /* 0x000000ffff067224 */ /* 0x000fc600078e000a */
[----:B0-2---:R-:W2:Y:S04]  /*01e0*/  LDG.E.64 R8, desc[UR10][R4.64+-0x40] ;  /* 0xffffc00a04087981 */ /* 0x005ea8000c1e1b00 */
[----:B------:R-:W2:Y:S02]  /*01f0*/  LDG.E.64 R10, desc[UR10][R6.64+-0x40] ;  /* 0xffffc00a060a7981 */ /* 0x000ea4000c1e1b00 */
[----:B--2---:R-:W-:Y:S01]  /*0200*/  DADD R10, R8, R10 ;  /* 0x00000000080a7229 */ /* 0x004fe2000000000a */
[----:B------:R-:W-:Y:S02]  /*0210*/  IMAD.MOV.U32 R8, RZ, RZ, R12 ;  /* 0x000000ffff087224 */ /* 0x000fe400078e000c */
[----:B------:R-:W-:-:S05]  /*0220*/  IMAD.MOV.U32 R9, RZ, RZ, R13 ;  /* 0x000000ffff097224 */ /* 0x000fca00078e000d */
[----:B------:R0:W-:Y:S04]  /*0230*/  STG.E.64 desc[UR10][R8.64+-0x40], R10 ;  /* 0xffffc00a08007986 */ /* 0x0001e8000c101b0a */
[----:B------:R-:W2:Y:S04]  /*0240*/  LDG.E.64 R12, desc[UR10][R4.64+-0x38] ;  /* 0xffffc80a040c7981 */ /* 0x000ea8000c1e1b00 */
[----:B------:R-:W2:Y:S02]  /*0250*/  LDG.E.64 R14, desc[UR10][R6.64+-0x38] ;  /* 0xffffc80a060e7981 */ /* 0x000ea4000c1e1b00 */
[----:B--2---:R-:W-:-:S07]  /*0260*/  DADD R12, R12, R14 ;  /* 0x000000000c0c7229 */ /* 0x004fce000000000e */
[----:B------:R1:W-:Y:S04]  /*0270*/  STG.E.64 desc[UR10][R8.64+-0x38], R12 ;  /* 0xffffc80c08007986 */ /* 0x0003e8000c101b0a */
[----:B------:R-:W2:Y:S04]  /*0280*/  LDG.E.64 R14, desc[UR10][R4.64+-0x30] ;  /* 0xffffd00a040e7981 */ /* 0x000ea8000c1e1b00 */
[----:B------:R-:W2:Y:S02]  /*0290*/  LDG.E.64 R16, desc[UR10][R6.64+-0x30] ;  /* 0xffffd00a06107981 */ /* 0x000ea4000c1e1b00 */
[----:B--2---:R-:W-:-:S07]  /*02a0*/  DADD R14, R14, R16 ;  /* 0x000000000e0e7229 */ /* 0x004fce0000000010 */
[----:B------:R2:W-:Y:S04]  /*02b0*/  STG.E.64 desc[UR10][R8.64+-0x30], R14 ;  /* 0xffffd00e08007986 */ /* 0x0005e8000c101b0a */
[----:B------:R-:W3:Y:S04]  /*02c0*/  LDG.E.64 R16, desc[UR10][R4.64+-0x28] ;  /* 0xffffd80a04107981 */ /* 0x000ee8000c1e1b00 */
[----:B------:R-:W3:Y:S02]  /*02d0*/  LDG.E.64 R20, desc[UR10][R6.64+-0x28] ;  /* 0xffffd80a06147981 */ /* 0x000ee4000c1e1b00 */
[----:B---3--:R-:W-:-:S07]  /*02e0*/  DADD R16, R16, R20 ;  /* 0x0000000010107229 */ /* 0x008fce0000000014 */
[----:B------:R3:W-:Y:S04]  /*02f0*/  STG.E.64 desc[UR10][R8.64+-0x28], R16 ;  /* 0xffffd81008007986 */ /* 0x0007e8000c101b0a */
[----:B0-----:R-:W4:Y:S04]  /*0300*/  LDG.E.64 R10, desc[UR10][R4.64+-0x20] ;  /* 0xffffe00a040a7981 */ /* 0x001f28000c1e1b00 */
[----:B------:R-:W4:Y:S02]  /*0310*/  LDG.E.64 R20, desc[UR10][R6.64+-0x20] ;  /* 0xffffe00a06147981 */ /* 0x000f24000c1e1b00 */
[----:B----4-:R-:W-:-:S07]  /*0320*/  DADD R10, R10, R20 ;  /* 0x000000000a0a7229 */ /* 0x010fce0000000014 */
[----:B------:R0:W-:Y:S04]  /*0330*/  STG.E.64 desc[UR10][R8.64+-0x20], R10 ;  /* 0xffffe00a08007986 */ /* 0x0001e8000c101b0a */
[----:B-1----:R-:W4:Y:S04]  /*0340*/  LDG.E.64 R12, desc[UR10][R4.64+-0x18] ;  /* 0xffffe80a040c7981 */ /* 0x002f28000c1e1b00 */
[----:B------:R-:W4:Y:S02]  /*0350*/  LDG.E.64 R20, desc[UR10][R6.64+-0x18] ;  /* 0xffffe80a06147981 */ /* 0x000f24000c1e1b00 */
[----:B----4-:R-:W-:-:S07]  /*0360*/  DADD R12, R12, R20 ;  /* 0x000000000c0c7229 */ /* 0x010fce0000000014 */
[----:B------:R1:W-:Y:S04]  /*0370*/  STG.E.64 desc[UR10][R8.64+-0x18], R12 ;  /* 0xffffe80c08007986 */ /* 0x0003e8000c101b0a */
[----:B--2---:R-:W2:Y:S04]  /*0380*/  LDG.E.64 R14, desc[UR10][R4.64+-0x10] ;  /* 0xfffff00a040e7981 */ /* 0x004ea8000c1e1b00 */
[----:B------:R-:W2:Y:S02]  /*0390*/  LDG.E.64 R20, desc[UR10][R6.64+-0x10] ;  /* 0xfffff00a06147981 */ /* 0x000ea4000c1e1b00 */
[----:B--2---:R-:W-:-:S07]  /*03a0*/  DADD R14, R14, R20 ;  /* 0x000000000e0e7229 */ /* 0x004fce0000000014 */
[----:B------:R2:W-:Y:S04]  /*03b0*/  STG.E.64 desc[UR10][R8.64+-0x10], R14 ;  /* 0xfffff00e08007986 */ /* 0x0005e8000c101b0a */
[----:B---3--:R-:W3:Y:S04]  /*03c0*/  LDG.E.64 R16, desc[UR10][R4.64+-0x8] ;  /* 0xfffff80a04107981 */ /* 0x008ee8000c1e1b00 */
        /* <DEDUP_REMOVED lines=28> */
[----:B------:R-:W2:Y:S01]  /*0590*/  LDG.E.64 R20, desc[UR10][R6.64+0x30] ;  /* 0x0000300a06147981 */ /* 0x000ea2000c1e1b00 */
[----:B------:R-:W-:Y:S01]  /*05a0*/  IADD3 R3, PT, PT, R3, 0x10, RZ ;  /* 0x0000001003037810 */ /* 0x000fe20007ffe0ff */
[----:B--2---:R-:W-:-:S07]  /*05b0*/  DADD R14, R14, R20 ;  /* 0x000000000e0e7229 */ /* 0x004fce0000000014 */
[----:B------:R2:W-:Y:S04]  /*05c0*/  STG.E.64 desc[UR10][R8.64+0x30], R14 ;  /* 0x0000300e08007986 */ /* 0x0005e8000c101b0a */
[----:B---3--:R-:W3:Y:S04]  /*05d0*/  LDG.E.64 R16, desc[UR10][R4.64+0x38] ;  /* 0x0000380a04107981 */ /* 0x008ee8000c1e1b00 */
[----:B------:R-:W3:Y:S01]  /*05e0*/  LDG.E.64 R20, desc[UR10][R6.64+0x38] ;  /* 0x0000380a06147981 */ /* 0x000ee2000c1e1b00 */
[----:B------:R-:W-:Y:S02]  /*05f0*/  ISETP.NE.AND P1, PT, R3, RZ, PT ;  /* 0x000000ff0300720c */ /* 0x000fe40003f25270 */
[----:B------:R-:W-:-:S02]  /*0600*/  IADD3 R19, P2, PT, R4, 0x80, RZ ;  /* 0x0000008004137810 */ /* 0x000fc40007f5e0ff */
[----:B0-----:R-:W-:Y:S02]  /*0610*/  IADD3 R10, P3, PT, R6, 0x80, RZ ;  /* 0x00000080060a7810 */ /* 0x001fe40007f7e0ff */
[----:B-1----:R-:W-:-:S03]  /*0620*/  IADD3 R12, P4, PT, R8, 0x80, RZ ;  /* 0x00000080080c7810 */ /* 0x002fc60007f9e0ff */
[----:B------:R-:W-:Y:S01]  /*0630*/  IMAD.X R11, RZ, RZ, R7, P3 ;  /* 0x000000ffff0b7224 */ /* 0x000fe200018e0607 */
[----:B------:R-:W-:Y:S01]  /*0640*/  IADD3.X R13, PT, PT, RZ, R9, RZ, P4, !PT ;  /* 0x00000009ff0d7210 */ /* 0x000fe200027fe4ff */
[----:B---3--:R-:W-:Y:S01]  /*0650*/  DADD R16, R16, R20 ;  /* 0x0000000010107229 */ /* 0x008fe20000000014 */
[----:B------:R-:W-:-:S06]  /*0660*/  IMAD.X R20, RZ, RZ, R5, P2 ;  /* 0x000000ffff147224 */ /* 0x000fcc00010e0605 */
[----:B------:R2:W-:Y:S01]  /*0670*/  STG.E.64 desc[UR10][R8.64+0x38], R16 ;  /* 0x0000381008007986 */ /* 0x0005e2000c101b0a */
[----:B------:R-:W-:Y:S05]  /*0680*/  @P1 BRA `(.L_x_1) ;  /* 0xfffffff800c41947 */ /* 0x000fea000383ffff */
.L_x_0:
[----:B0-----:R-:W-:Y:S05]  /*0690*/  @!P0 EXIT ;  /* 0x000000000000894d */ /* 0x001fea0003800000 */
[----:B------:R-:W-:Y:S02]  /*06a0*/  ISETP.GE.U32.AND P0, PT, R18, 0x8, PT ;  /* 0x000000081200780c */ /* 0x000fe40003f06070 */
[----:B------:R-:W-:-:S04]  /*06b0*/  LOP3.LUT R3, R2, 0x7, RZ, 0xc0, !PT ;  /* 0x0000000702037812 */ /* 0x000fc800078ec0ff */
[----:B------:R-:W-:-:S07]  /*06c0*/  ISETP.NE.AND P1, PT, R3, RZ, PT ;  /* 0x000000ff0300720c */ /* 0x000fce0003f25270 */
[----:B------:R-:W-:Y:S06]  /*06d0*/  @!P0 BRA `(.L_x_2) ;  /* 0x00000000009c8947 */ /* 0x000fec0003800000 */
[----:B------:R-:W0:Y:S08]  /*06e0*/  LDC.64 R4, c[0x0][0x388] ;  /* 0x0000e200ff047b82 */ /* 0x000e300000000a00 */
[----:B------:R-:W1:Y:S08]  /*06f0*/  LDC.64 R6, c[0x0][0x390] ;  /* 0x0000e400ff067b82 */ /* 0x000e700000000a00 */
[----:B------:R-:W3:Y:S01]  /*0700*/  LDC.64 R12, c[0x0][0x398] ;  /* 0x0000e600ff0c7b82 */ /* 0x000ee20000000a00 */
[----:B0-----:R-:W-:-:S05]  /*0710*/  IMAD.WIDE.U32 R4, R0, 0x8, R4 ;  /* 0x0000000800047825 */ /* 0x001fca00078e0004 */
[----:B--2---:R-:W2:Y:S01]  /*0720*/  LDG.E.64 R8, desc[UR10][R4.64] ;  /* 0x0000000a04087981 */ /* 0x004ea2000c1e1b00 */
[----:B-1----:R-:W-:-:S05]  /*0730*/  IMAD.WIDE.U32 R6, R0, 0x8, R6 ;  /* 0x0000000800067825 */ /* 0x002fca00078e0006 */
[----:B------:R-:W2:Y:S02]  /*0740*/  LDG.E.64 R10, desc[UR10][R6.64] ;  /* 0x0000000a060a7981 */ /* 0x000ea4000c1e1b00 */
[----:B--2---:R-:W-:Y:S01]  /*0750*/  DADD R10, R8, R10 ;  /* 0x00000000080a7229 */ /* 0x004fe2000000000a */
[----:B---3--:R-:W-:-:S06]  /*0760*/  IMAD.WIDE.U32 R8, R0, 0x8, R12 ;  /* 0x0000000800087825 */ /* 0x008fcc00078e000c */
        /* <DEDUP_REMOVED lines=25> */
[----:B---3--:R-:W2:Y:S04]  /*0900*/  LDG.E.64 R16, desc[UR10][R4.64+0x38] ;  /* 0x0000380a04107981 */ /* 0x008ea8000c1e1b00 */
[----:B------:R-:W2:Y:S01]  /*0910*/  LDG.E.64 R18, desc[UR10][R6.64+0x38] ;  /* 0x0000380a06127981 */ /* 0x000ea2000c1e1b00 */
[----:B------:R-:W-:Y:S01]  /*0920*/  VIADD R0, R0, 0x8 ;  /* 0x0000000800007836 */ /* 0x000fe20000000000 */
[----:B--2---:R-:W-:-:S07]  /*0930*/  DADD R16, R16, R18 ;  /* 0x0000000010107229 */ /* 0x004fce0000000012 */
[----:B------:R0:W-:Y:S04]  /*0940*/  STG.E.64 desc[UR10][R8.64+0x38], R16 ;  /* 0x0000381008007986 */ /* 0x0001e8000c101b0a */
.L_x_2:
[----:B------:R-:W-:Y:S05]  /*0950*/  @!P1 EXIT ;  /* 0x000000000000994d */ /* 0x000fea0003800000 */
[----:B------:R-:W-:Y:S02]  /*0960*/  ISETP.GE.U32.AND P0, PT, R3, 0x4, PT ;  /* 0x000000040300780c */ /* 0x000fe40003f06070 */
[----:B------:R-:W-:-:S04]  /*0970*/  LOP3.LUT R4, R2, 0x3, RZ, 0xc0, !PT ;  /* 0x0000000302047812 */ /* 0x000fc800078ec0ff */
[----:B------:R-:W-:-:S07]  /*0980*/  ISETP.NE.AND P1, PT, R4, RZ, PT ;  /* 0x000000ff0400720c */ /* 0x000fce0003f25270 */
[----:B------:R-:W-:Y:S06]  /*0990*/  @!P0 BRA `(.L_x_3) ;  /* 0x00000000005c8947 */ /* 0x000fec0003800000 */
[----:B0-2---:R-:W0:Y:S08]  /*09a0*/  LDC.64 R8, c[0x0][0x388] ;  /* 0x0000e200ff087b82 */ /* 0x005e300000000a00 */
[----:B------:R-:W1:Y:S08]  /*09b0*/  LDC.64 R2, c[0x0][0x390] ;  /* 0x0000e400ff027b82 */ /* 0x000e700000000a00 */
[----:B------:R-:W2:Y:S01]  /*09c0*/  LDC.64 R12, c[0x0][0x398] ;  /* 0x0000e600ff0c7b82 */ /* 0x000ea20000000a00 */
[----:B0-----:R-:W-:-:S05]  /*09d0*/  IMAD.WIDE.U32 R8, R0, 0x8, R8 ;  /* 0x0000000800087825 */ /* 0x001fca00078e0008 */
[----:B------:R-:W3:Y:S01]  /*09e0*/  LDG.E.64 R6, desc[UR10][R8.64] ;  /* 0x0000000a08067981 */ /* 0x000ee2000c1e1b00 */
[----:B-1----:R-:W-:-:S05]  /*09f0*/  IMAD.WIDE.U32 R2, R0, 0x8, R2 ;  /* 0x0000000800027825 */ /* 0x002fca00078e0002 */
[----:B------:R-:W3:Y:S02]  /*0a00*/  LDG.E.64 R10, desc[UR10][R2.64] ;  /* 0x0000000a020a7981 */ /* 0x000ee4000c1e1b00 */
[----:B---3--:R-:W-:Y:S01]  /*0a10*/  DADD R10, R6, R10 ;  /* 0x00000000060a7229 */ /* 0x008fe2000000000a */
[----:B--2---:R-:W-:-:S06]  /*0a20*/  IMAD.WIDE.U32 R6, R0, 0x8, R12 ;  /* 0x0000000800067825 */ /* 0x004fcc00078e000c */
        /* <DEDUP_REMOVED lines=9> */
[----:B------:R-:W2:Y:S04]  /*0ac0*/  LDG.E.64 R16, desc[UR10][R8.64+0x18] ;  /* 0x0000180a08107981 */ /* 0x000ea8000c1e1b00 */
[----:B------:R-:W2:Y:S01]  /*0ad0*/  LDG.E.64 R18, desc[UR10][R2.64+0x18] ;  /* 0x0000180a02127981 */ /* 0x000ea2000c1e1b00 */
[----:B------:R-:W-:Y:S01]  /*0ae0*/  VIADD R0, R0, 0x4 ;  /* 0x0000000400007836 */ /* 0x000fe20000000000 */
[----:B--2---:R-:W-:-:S07]  /*0af0*/  DADD R16, R16, R18 ;  /* 0x0000000010107229 */ /* 0x004fce0000000012 */
[----:B------:R1:W-:Y:S04]  /*0b00*/  STG.E.64 desc[UR10][R6.64+0x18], R16 ;  /* 0x0000181006007986 */ /* 0x0003e8000c101b0a */
.L_x_3:
[----:B------:R-:W-:Y:S05]  /*0b10*/  @!P1 EXIT ;  /* 0x000000000000994d */ /* 0x000fea0003800000 */
[----:B------:R-:W3:Y:S08]  /*0b20*/  LDC.64 R2, c[0x0][0x398] ;  /* 0x0000e600ff027b82 */ /* 0x000ef00000000a00 */
[----:B-1----:R-:W1:Y:S08]  /*0b30*/  LDC.64 R6, c[0x0][0x390] ;  /* 0x0000e400ff067b82 */ /* 0x002e700000000a00 */
[----:B0-2---:R-:W0:Y:S01]  /*0b40*/  LDC.64 R8, c[0x0][0x388] ;  /* 0x0000e200ff087b82 */ /* 0x005e220000000a00 */
[----:B---3--:R-:W-:-:S04]  /*0b50*/  IMAD.WIDE.U32 R2, R0, 0x8, R2 ;  /* 0x0000000800027825 */ /* 0x008fc800078e0002 */
[----:B------:R-:W-:Y:S01]  /*0b60*/  IMAD.MOV.U32 R13, RZ, RZ, R3 ;  /* 0x000000ffff0d7224 */ /* 0x000fe200078e0003 */
[----:B------:R-:W-:Y:S01]  /*0b70*/  MOV R12, R2 ;  /* 0x00000002000c7202 */ /* 0x000fe20000000f00 */
[----:B-1----:R-:W-:-:S04]  /*0b80*/  IMAD.WIDE.U32 R6, R0, 0x8, R6 ;  /* 0x0000000800067825 */ /* 0x002fc800078e0006 */
[----:B------:R-:W-:Y:S01]  /*0b90*/  IMAD.MOV.U32 R11, RZ, RZ, R7 ;  /* 0x000000ffff0b7224 */ /* 0x000fe200078e0007 */
[----:B------:R-:W-:Y:S01]  /*0ba0*/  MOV R10, R6 ;  /* 0x00000006000a7202 */ /* 0x000fe20000000f00 */
[----:B0-----:R-:W-:Y:S01]  /*0bb0*/  IMAD.WIDE.U32 R8, R0, 0x8, R8 ;  /* 0x0000000800087825 */ /* 0x001fe200078e0008 */
[----:B------:R-:W-:-:S07]  /*0bc0*/  IADD3 R0, PT, PT, -R4, RZ, RZ ;  /* 0x000000ff04007210 */ /* 0x000fce0007ffe1ff */
.L_x_4:
[----:B0-----:R-:W-:Y:S01]  /*0bd0*/  IMAD.MOV.U32 R4, RZ, RZ, R10 ;  /* 0x000000ffff047224 */ /* 0x001fe200078e000a */
[----:B------:R-:W-:Y:S01]  /*0be0*/  MOV R5, R11 ;  /* 0x0000000b00057202 */ /* 0x000fe20000000f00 */
[----:B------:R-:W-:Y:S01]  /*0bf0*/  IMAD.MOV.U32 R6, RZ, RZ, R8 ;  /* 0x000000ffff067224 */ /* 0x000fe200078e0008 */
[----:B------:R-:W-:-:S04]  /*0c00*/  MOV R7, R9 ;  /* 0x0000000900077202 */ /* 0x000fc80000000f00 */
[----:B------:R-:W2:Y:S04]  /*0c10*/  LDG.E.64 R4, desc[UR10][R4.64] ;  /* 0x0000000a04047981 */ /* 0x000ea8000c1e1b00 */
[----:B------:R-:W2:Y:S01]  /*0c20*/  LDG.E.64 R2, desc[UR10][R6.64] ;  /* 0x0000000a06027981 */ /* 0x000ea2000c1e1b00 */
[----:B------:R-:W-:-:S05]  /*0c30*/  VIADD R0, R0, 0x1 ;  /* 0x0000000100007836 */ /* 0x000fca0000000000 */
[----:B------:R-:W-:Y:S02]  /*0c40*/  ISETP.NE.AND P0, PT, R0, RZ, PT ;  /* 0x000000ff0000720c */ /* 0x000fe40003f05270 */
[----:B------:R-:W-:Y:S02]  /*0c50*/  IADD3 R10, P2, PT, R10, 0x8, RZ ;  /* 0x000000080a0a7810 */ /* 0x000fe40007f5e0ff */
[----:B------:R-:W-:-:S03]  /*0c60*/  IADD3 R8, P3, PT, R8, 0x8, RZ ;  /* 0x0000000808087810 */ /* 0x000fc60007f7e0ff */
[----:B------:R-:W-:Y:S01]  /*0c70*/  IMAD.X R11, RZ, RZ, R11, P2 ;  /* 0x000000ffff0b7224 */ /* 0x000fe200010e060b */
[----:B------:R-:W-:Y:S01]  /*0c80*/  IADD3.X R9, PT, PT, RZ, R9, RZ, P3, !PT ;  /* 0x00000009ff097210 */ /* 0x000fe20001ffe4ff */
[----:B--2---:R-:W-:Y:S01]  /*0c90*/  DADD R2, R2, R4 ;  /* 0x0000000002027229 */ /* 0x004fe20000000004 */
[----:B------:R-:W-:Y:S01]  /*0ca0*/  IMAD.MOV.U32 R4, RZ, RZ, R12 ;  /* 0x000000ffff047224 */ /* 0x000fe200078e000c */
[----:B------:R-:W-:Y:S02]  /*0cb0*/  MOV R5, R13 ;  /* 0x0000000d00057202 */ /* 0x000fe40000000f00 */
[----:B------:R-:W-:-:S03]  /*0cc0*/  IADD3 R12, P1, PT, R12, 0x8, RZ ;  /* 0x000000080c0c7810 */ /* 0x000fc60007f3e0ff */
[----:B------:R0:W-:Y:S01]  /*0cd0*/  STG.E.64 desc[UR10][R4.64], R2 ;  /* 0x0000000204007986 */ /* 0x0001e2000c101b0a */
[----:B------:R-:W-:Y:S01]  /*0ce0*/  IADD3.X R13, PT, PT, RZ, R13, RZ, P1, !PT ;  /* 0x0000000dff0d7210 */ /* 0x000fe20000ffe4ff */
[----:B------:R-:W-:Y:S08]  /*0cf0*/  @P0 BRA `(.L_x_4) ;  /* 0xfffffffc00b40947 */ /* 0x000ff0000383ffff */
[----:B------:R-:W-:Y:S05]  /*0d00*/  EXIT ;  /* 0x000000000000794d */ /* 0x000fea0003800000 */
.L_x_5:
[----:B------:R-:W-:-:S00]  /*0d10*/  BRA `(.L_x_5) ;  /* 0xfffffffc00fc7947 */ /* 0x000fc0000383ffff */
[----:B------:R-:W-:-:S00]  /*0d20*/  NOP ;  /* 0x0000000000007918 */ /* 0x000fc00000000000 */
        /* <DEDUP_REMOVED lines=13> */
.L_x_6:


//--------------------- .nv.shared.reserved.0     --------------------------
	.section	.nv.shared.reserved.0,"aw",@nobits
	.weak		__nv_reservedSMEM_offset_0_alias
	.size		__nv_reservedSMEM_offset_0_alias, 0, 64
	.other		__nv_reservedSMEM_offset_0_alias,@"STO_CUDA_RESERVED_SHARED STV_DEFAULT"
__nv_reservedSMEM_offset_0_alias:
	.zero		0
	.zero		64


//--------------------- .nv.constant0._Z3addiPdS_S_ --------------------------
	.section	.nv.constant0._Z3addiPdS_S_,"a",@progbits
	.sectionflags	@""
	.align	4
.nv.constant0._Z3addiPdS_S_:
	.zero		928


//--------------------- SYMBOLS --------------------------

	.type		.nv.reservedSmem.offset0,@object
	.size		.nv.reservedSmem.offset0,0x4
